//
// Generated by NVIDIA NVVM Compiler
//
// Compiler Build ID: CL-36424714
// Cuda compilation tools, release 13.0, V13.0.88
// Based on NVVM 20.0.0
//

.version 9.0
.target sm_100
.address_size 64

	// .globl	_Z4sumaPiS_S_i

.visible .entry _Z4sumaPiS_S_i(
	.param .u64 .ptr .align 1 _Z4sumaPiS_S_i_param_0,
	.param .u64 .ptr .align 1 _Z4sumaPiS_S_i_param_1,
	.param .u64 .ptr .align 1 _Z4sumaPiS_S_i_param_2,
	.param .u32 _Z4sumaPiS_S_i_param_3
)
{
	.reg .b32 	%r<8>;
	.reg .b64 	%rd<13>;

	ld.param.u64 	%rd1, [_Z4sumaPiS_S_i_param_0];
	ld.param.u64 	%rd2, [_Z4sumaPiS_S_i_param_1];
	ld.param.u64 	%rd3, [_Z4sumaPiS_S_i_param_2];
	ld.param.u32 	%r1, [_Z4sumaPiS_S_i_param_3];
	cvta.to.global.u64 	%rd4, %rd3;
	cvta.to.global.u64 	%rd5, %rd2;
	cvta.to.global.u64 	%rd6, %rd1;
	mov.u32 	%r2, %tid.x;
	not.b32 	%r3, %r2;
	add.s32 	%r4, %r1, %r3;
	mul.wide.s32 	%rd7, %r4, 4;
	add.s64 	%rd8, %rd6, %rd7;
	ld.global.u32 	%r5, [%rd8];
	mul.wide.u32 	%rd9, %r2, 4;
	add.s64 	%rd10, %rd5, %rd9;
	st.global.u32 	[%rd10], %r5;
	add.s64 	%rd11, %rd6, %rd9;
	ld.global.u32 	%r6, [%rd11];
	add.s32 	%r7, %r6, %r5;
	add.s64 	%rd12, %rd4, %rd9;
	st.global.u32 	[%rd12], %r7;
	ret;

}


// ===== COMPILED SASS (sm_100) =====

	.target	sm_100

	.elftype	@"ET_EXEC"


//--------------------- .note.nv.tkinfo           --------------------------
	.section	.note.nv.tkinfo,"",@"SHT_NOTE"
	.sectionflags	@"SHF_NOTE_NV_TKINFO"
	.tkinfo
        /*0018*/ 	.word	0x00000002
        /*0030*/ 	.string	""
        /*0030*/ 	.string	"ptxas"
        /*0030*/ 	.string	"Cuda compilation tools, release 13.0, V13.0.88"
        /*0030*/ 	.string	"Build cuda_13.0.r13.0/compiler.36424714_0"
        /*0030*/ 	.string	"-arch sm_100 -m 64 "



//--------------------- .note.nv.cuinfo           --------------------------
	.section	.note.nv.cuinfo,"",@"SHT_NOTE"
	.sectionflags	@"SHF_NOTE_NV_CUINFO"
        /*0018*/ 	.short	0x0002
        /*001a*/ 	.short	0x0064
        /*001c*/ 	.short	0x0082
	.zero		2


//--------------------- .nv.info                  --------------------------
	.section	.nv.info,"",@"SHT_CUDA_INFO"
	.align	4


	//----- nvinfo : EIATTR_REGCOUNT
	.align		4
        /*0000*/ 	.byte	0x04, 0x2f
        /*0002*/ 	.short	(.L_1 - .L_0)
	.align		4
.L_0:
        /*0004*/ 	.word	index@(_Z4sumaPiS_S_i)
        /*0008*/ 	.word	0x0000000e


	//----- nvinfo : EIATTR_FRAME_SIZE
	.align		4
.L_1:
        /*000c*/ 	.byte	0x04, 0x11
        /*000e*/ 	.short	(.L_3 - .L_2)
	.align		4
.L_2:
        /*0010*/ 	.word	index@(_Z4sumaPiS_S_i)
        /*0014*/ 	.word	0x00000000


	//----- nvinfo : EIATTR_MIN_STACK_SIZE
	.align		4
.L_3:
        /*0018*/ 	.byte	0x04, 0x12
        /*001a*/ 	.short	(.L_5 - .L_4)
	.align		4
.L_4:
        /*001c*/ 	.word	index@(_Z4sumaPiS_S_i)
        /*0020*/ 	.word	0x00000000
.L_5:


//--------------------- .nv.compat                --------------------------
	.section	.nv.compat,"",@"SHT_CUDA_COMPAT_INFO"
	.align	4
        /*0000*/ 	.byte	0x02, 0x09, 0x00, 0x00, 0x02, 0x02, 0x01, 0x00, 0x02, 0x05, 0x05, 0x00, 0x03, 0x07, 0x01, 0x01
        /*0010*/ 	.byte	0x02, 0x03, 0x00, 0x00, 0x02, 0x06, 0x01, 0x00, 0x04, 0x0b, 0x08, 0x00, 0x09, 0x00, 0x00, 0x00
        /*0020*/ 	.byte	0x00, 0x00, 0x00, 0x00


//--------------------- .nv.info._Z4sumaPiS_S_i   --------------------------
	.section	.nv.info._Z4sumaPiS_S_i,"",@"SHT_CUDA_INFO"
	.sectionflags	@""
	.align	4


	//----- nvinfo : EIATTR_CUDA_API_VERSION
	.align		4
        /*0000*/ 	.byte	0x04, 0x37
        /*0002*/ 	.short	(.L_7 - .L_6)
.L_6:
        /*0004*/ 	.word	0x00000082


	//----- nvinfo : EIATTR_KPARAM_INFO
	.align		4
.L_7:
        /*0008*/ 	.byte	0x04, 0x17
        /*000a*/ 	.short	(.L_9 - .L_8)
.L_8:
        /*000c*/ 	.word	0x00000000
        /*0010*/ 	.short	0x0003
        /*0012*/ 	.short	0x0018
        /*0014*/ 	.byte	0x00, 0xf0, 0x11, 0x00


	//----- nvinfo : EIATTR_KPARAM_INFO
	.align		4
.L_9:
        /*0018*/ 	.byte	0x04, 0x17
        /*001a*/ 	.short	(.L_11 - .L_10)
.L_10:
        /*001c*/ 	.word	0x00000000
        /*0020*/ 	.short	0x0002
        /*0022*/ 	.short	0x0010
        /*0024*/ 	.byte	0x00, 0xf5, 0x21, 0x00


	//----- nvinfo : EIATTR_KPARAM_INFO
	.align		4
.L_11:
        /*0028*/ 	.byte	0x04, 0x17
        /*002a*/ 	.short	(.L_13 - .L_12)
.L_12:
        /*002c*/ 	.word	0x00000000
        /*0030*/ 	.short	0x0001
        /*0032*/ 	.short	0x0008
        /*0034*/ 	.byte	0x00, 0xf5, 0x21, 0x00


	//----- nvinfo : EIATTR_KPARAM_INFO
	.align		4
.L_13:
        /*0038*/ 	.byte	0x04, 0x17
        /*003a*/ 	.short	(.L_15 - .L_14)
.L_14:
        /*003c*/ 	.word	0x00000000
        /*0040*/ 	.short	0x0000
        /*0042*/ 	.short	0x0000
        /*0044*/ 	.byte	0x00, 0xf5, 0x21, 0x00


	//----- nvinfo : EIATTR_SPARSE_MMA_MASK
	.align		4
.L_15:
        /*0048*/ 	.byte	0x03, 0x50
        /*004a*/ 	.short	0x0000


	//----- nvinfo : EIATTR_MAXREG_COUNT
	.align		4
        /*004c*/ 	.byte	0x03, 0x1b
        /*004e*/ 	.short	0x00ff


	//----- nvinfo : EIATTR_MERCURY_ISA_VERSION
	.align		4
        /*0050*/ 	.byte	0x03, 0x5f
        /*0052*/ 	.short	0x0101


	//----- nvinfo : EIATTR_VRC_CTA_INIT_COUNT
	.align		4
        /*0054*/ 	.byte	0x02, 0x4a
	.zero		1
	.zero		1


	//----- nvinfo : EIATTR_EXIT_INSTR_OFFSETS
	.align		4
        /*0058*/ 	.byte	0x04, 0x1c
        /*005a*/ 	.short	(.L_17 - .L_16)


	//   ....[0]....
.L_16:
        /*005c*/ 	.word	0x00000120


	//----- nvinfo : EIATTR_CBANK_PARAM_SIZE
	.align		4
.L_17:
        /*0060*/ 	.byte	0x03, 0x19
        /*0062*/ 	.short	0x001c


	//----- nvinfo : EIATTR_PARAM_CBANK
	.align		4
        /*0064*/ 	.byte	0x04, 0x0a
        /*0066*/ 	.short	(.L_19 - .L_18)
	.align		4
.L_18:
        /*0068*/ 	.word	index@(.nv.constant0._Z4sumaPiS_S_i)
        /*006c*/ 	.short	0x0380
        /*006e*/ 	.short	0x001c


	//----- nvinfo : EIATTR_SW_WAR
	.align		4
.L_19:
        /*0070*/ 	.byte	0x04, 0x36
        /*0072*/ 	.short	(.L_21 - .L_20)
.L_20:
        /*0074*/ 	.word	0x00000008
.L_21:


//--------------------- .nv.callgraph             --------------------------
	.section	.nv.callgraph,"",@"SHT_CUDA_CALLGRAPH"
	.align	4
	.sectionentsize	8
	.align		4
        /*0000*/ 	.word	0x00000000
	.align		4
        /*0004*/ 	.word	0xffffffff
	.align		4
        /*0008*/ 	.word	0x00000000
	.align		4
        /*000c*/ 	.word	0xfffffffe
	.align		4
        /*0010*/ 	.word	0x00000000
	.align		4
        /*0014*/ 	.word	0xfffffffd
	.align		4
        /*0018*/ 	.word	0x00000000
	.align		4
        /*001c*/ 	.word	0xfffffffc


//--------------------- .text._Z4sumaPiS_S_i      --------------------------
	.section	.text._Z4sumaPiS_S_i,"ax",@progbits
	.align	128
        .global         _Z4sumaPiS_S_i
        .type           _Z4sumaPiS_S_i,@function
        .size           _Z4sumaPiS_S_i,(.L_x_1 - _Z4sumaPiS_S_i)
        .other          _Z4sumaPiS_S_i,@"STO_CUDA_ENTRY STV_DEFAULT"
_Z4sumaPiS_S_i:
.text._Z4sumaPiS_S_i:
[----:B------:R-:W-:Y:S01]  /*0000*/  LDC R1, c[0x0][0x37c] ;  /* 0x0000df00ff017b82 */ /* 0x000fe20000000800 */
[----:B------:R-:W0:Y:S07]  /*0010*/  S2R R11, SR_TID.X ;  /* 0x00000000000b7919 */ /* 0x000e2e0000002100 */
[----:B------:R-:W1:Y:S01]  /*0020*/  LDC.64 R6, c[0x0][0x380] ;  /* 0x0000e000ff067b82 */ /* 0x000e620000000a00 */
[----:B------:R-:W2:Y:S01]  /*0030*/  LDCU UR6, c[0x0][0x398] ;  /* 0x00007300ff0677ac */ /* 0x000ea20008000800 */
[----:B------:R-:W3:Y:S06]  /*0040*/  LDCU.64 UR4, c[0x0][0x358] ;  /* 0x00006b00ff0477ac */ /* 0x000eec0008000a00 */
[----:B------:R-:W4:Y:S08]  /*0050*/  LDC.64 R4, c[0x0][0x388] ;  /* 0x0000e200ff047b82 */ /* 0x000f300000000a00 */
[----:B------:R-:W5:Y:S01]  /*0060*/  LDC.64 R8, c[0x0][0x390] ;  /* 0x0000e400ff087b82 */ /* 0x000f620000000a00 */
[----:B0-----:R-:W-:-:S04]  /*0070*/  LOP3.LUT R0, RZ, R11, RZ, 0x33, !PT ;  /* 0x0000000bff007212 */ /* 0x001fc800078e33ff */
[----:B--2---:R-:W-:-:S05]  /*0080*/  IADD3 R3, PT, PT, R0, UR6, RZ ;  /* 0x0000000600037c10 */ /* 0x004fca000fffe0ff */
[----:B-1----:R-:W-:-:S06]  /*0090*/  IMAD.WIDE R2, R3, 0x4, R6 ;  /* 0x0000000403027825 */ /* 0x002fcc00078e0206 */
[----:B---3--:R-:W2:Y:S01]  /*00a0*/  LDG.E R3, desc[UR4][R2.64] ;  /* 0x0000000402037981 */ /* 0x008ea2000c1e1900 */
[----:B----4-:R-:W-:-:S04]  /*00b0*/  IMAD.WIDE.U32 R4, R11, 0x4, R4 ;  /* 0x000000040b047825 */ /* 0x010fc800078e0004 */
[C---:B------:R-:W-:Y:S01]  /*00c0*/  IMAD.WIDE.U32 R6, R11.reuse, 0x4, R6 ;  /* 0x000000040b067825 */ /* 0x040fe200078e0006 */
[----:B--2---:R-:W-:Y:S05]  /*00d0*/  STG.E desc[UR4][R4.64], R3 ;  /* 0x0000000304007986 */ /* 0x004fea000c101904 */
[----:B------:R-:W2:Y:S01]  /*00e0*/  LDG.E R6, desc[UR4][R6.64] ;  /* 0x0000000406067981 */ /* 0x000ea2000c1e1900 */
[----:B-----5:R-:W-:Y:S01]  /*00f0*/  IMAD.WIDE.U32 R8, R11, 0x4, R8 ;  /* 0x000000040b087825 */ /* 0x020fe200078e0008 */
[----:B--2---:R-:W-:-:S05]  /*0100*/  IADD3 R11, PT, PT, R3, R6, RZ ;  /* 0x00000006030b7210 */ /* 0x004fca0007ffe0ff */
[----:B------:R-:W-:Y:S01]  /*0110*/  STG.E desc[UR4][R8.64], R11 ;  /* 0x0000000b08007986 */ /* 0x000fe2000c101904 */
[----:B------:R-:W-:Y:S05]  /*0120*/  EXIT ;  /* 0x000000000000794d */ /* 0x000fea0003800000 */
.L_x_0:
[----:B------:R-:W-:-:S00]  /*0130*/  BRA `(.L_x_0) ;  /* 0xfffffffc00fc7947 */ /* 0x000fc0000383ffff */
[----:B------:R-:W-:-:S00]  /*0140*/  NOP ;  /* 0x0000000000007918 */ /* 0x000fc00000000000 */
        /* <DEDUP_REMOVED lines=11> */
.L_x_1:


//--------------------- .nv.shared.reserved.0     --------------------------
	.section	.nv.shared.reserved.0,"aw",@nobits
	.weak		__nv_reservedSMEM_offset_0_alias
	.size		__nv_reservedSMEM_offset_0_alias, 0, 64
	.other		__nv_reservedSMEM_offset_0_alias,@"STO_CUDA_RESERVED_SHARED STV_DEFAULT"
__nv_reservedSMEM_offset_0_alias:
	.zero		0
	.zero		64


//--------------------- .nv.constant0._Z4sumaPiS_S_i --------------------------
	.section	.nv.constant0._Z4sumaPiS_S_i,"a",@progbits
	.sectionflags	@""
	.align	4
.nv.constant0._Z4sumaPiS_S_i:
	.zero		924


//--------------------- SYMBOLS --------------------------

	.type		.nv.reservedSmem.offset0,@object
	.size		.nv.reservedSmem.offset0,0x4
